//
// Generated by NVIDIA NVVM Compiler
//
// Compiler Build ID: CL-36424714
// Cuda compilation tools, release 13.0, V13.0.88
// Based on NVVM 20.0.0
//

.version 9.0
.target sm_100
.address_size 64

	// .globl	default_function_kernel
// _ZZ23default_function_kernelE15pad_temp_shared_$_0 has been demoted
// _ZZ23default_function_kernelE8W_shared_$_0 has been demoted

.visible .entry default_function_kernel(
	.param .u64 .ptr .align 1 default_function_kernel_param_0,
	.param .u64 .ptr .align 1 default_function_kernel_param_1,
	.param .u64 .ptr .align 1 default_function_kernel_param_2
)
{
	.reg .pred 	%p<2>;
	.reg .b32 	%r<22>;
	.reg .b32 	%f<49>;
	.reg .b64 	%rd<18>;
	// demoted variable
	.shared .align 4 .f32 _ZZ23default_function_kernelE15pad_temp_shared_$_0;
	// demoted variable
	.shared .align 4 .f32 _ZZ23default_function_kernelE8W_shared_$_0;
	ld.param.u64 	%rd6, [default_function_kernel_param_0];
	ld.param.u64 	%rd7, [default_function_kernel_param_1];
	ld.param.u64 	%rd5, [default_function_kernel_param_2];
	cvta.to.global.u64 	%rd8, %rd7;
	cvta.to.global.u64 	%rd9, %rd6;
	mov.u32 	%r1, %ctaid.z;
	shl.b32 	%r10, %r1, 21;
	mov.u32 	%r2, %ctaid.y;
	shl.b32 	%r11, %r2, 15;
	and.b32  	%r12, %r11, 2146959360;
	mov.u32 	%r3, %ctaid.x;
	mul.hi.u32 	%r13, %r3, -2130574327;
	add.s64 	%rd1, %rd9, 1028;
	add.s32 	%r14, %r3, %r10;
	add.s32 	%r15, %r14, %r12;
	shr.u32 	%r16, %r13, 6;
	and.b32  	%r17, %r16, 33554430;
	add.s32 	%r20, %r15, %r17;
	mul.wide.u32 	%rd10, %r2, 288;
	add.s64 	%rd11, %rd10, %rd8;
	add.s64 	%rd17, %rd11, 16;
	mov.f32 	%f48, 0f00000000;
	mov.b32 	%r21, 0;
$L__BB0_1:
	mul.wide.s32 	%rd12, %r20, 4;
	add.s64 	%rd13, %rd1, %rd12;
	bar.sync 	0;
	ld.global.nc.f32 	%f4, [%rd13+-1028];
	st.shared.f32 	[_ZZ23default_function_kernelE15pad_temp_shared_$_0], %f4;
	ld.global.nc.f32 	%f5, [%rd17+-16];
	st.shared.f32 	[_ZZ23default_function_kernelE8W_shared_$_0], %f5;
	bar.sync 	0;
	ld.shared.f32 	%f6, [_ZZ23default_function_kernelE15pad_temp_shared_$_0];
	ld.shared.f32 	%f7, [_ZZ23default_function_kernelE8W_shared_$_0];
	fma.rn.f32 	%f8, %f6, %f7, %f48;
	bar.sync 	0;
	ld.global.nc.f32 	%f9, [%rd13+-1024];
	st.shared.f32 	[_ZZ23default_function_kernelE15pad_temp_shared_$_0], %f9;
	ld.global.nc.f32 	%f10, [%rd17+-12];
	st.shared.f32 	[_ZZ23default_function_kernelE8W_shared_$_0], %f10;
	bar.sync 	0;
	ld.shared.f32 	%f11, [_ZZ23default_function_kernelE15pad_temp_shared_$_0];
	ld.shared.f32 	%f12, [_ZZ23default_function_kernelE8W_shared_$_0];
	fma.rn.f32 	%f13, %f11, %f12, %f8;
	bar.sync 	0;
	ld.global.nc.f32 	%f14, [%rd13+-1020];
	st.shared.f32 	[_ZZ23default_function_kernelE15pad_temp_shared_$_0], %f14;
	ld.global.nc.f32 	%f15, [%rd17+-8];
	st.shared.f32 	[_ZZ23default_function_kernelE8W_shared_$_0], %f15;
	bar.sync 	0;
	ld.shared.f32 	%f16, [_ZZ23default_function_kernelE15pad_temp_shared_$_0];
	ld.shared.f32 	%f17, [_ZZ23default_function_kernelE8W_shared_$_0];
	fma.rn.f32 	%f18, %f16, %f17, %f13;
	bar.sync 	0;
	ld.global.nc.f32 	%f19, [%rd13+-4];
	st.shared.f32 	[_ZZ23default_function_kernelE15pad_temp_shared_$_0], %f19;
	ld.global.nc.f32 	%f20, [%rd17+-4];
	st.shared.f32 	[_ZZ23default_function_kernelE8W_shared_$_0], %f20;
	bar.sync 	0;
	ld.shared.f32 	%f21, [_ZZ23default_function_kernelE15pad_temp_shared_$_0];
	ld.shared.f32 	%f22, [_ZZ23default_function_kernelE8W_shared_$_0];
	fma.rn.f32 	%f23, %f21, %f22, %f18;
	bar.sync 	0;
	ld.global.nc.f32 	%f24, [%rd13];
	st.shared.f32 	[_ZZ23default_function_kernelE15pad_temp_shared_$_0], %f24;
	ld.global.nc.f32 	%f25, [%rd17];
	st.shared.f32 	[_ZZ23default_function_kernelE8W_shared_$_0], %f25;
	bar.sync 	0;
	ld.shared.f32 	%f26, [_ZZ23default_function_kernelE15pad_temp_shared_$_0];
	ld.shared.f32 	%f27, [_ZZ23default_function_kernelE8W_shared_$_0];
	fma.rn.f32 	%f28, %f26, %f27, %f23;
	bar.sync 	0;
	ld.global.nc.f32 	%f29, [%rd13+4];
	st.shared.f32 	[_ZZ23default_function_kernelE15pad_temp_shared_$_0], %f29;
	ld.global.nc.f32 	%f30, [%rd17+4];
	st.shared.f32 	[_ZZ23default_function_kernelE8W_shared_$_0], %f30;
	bar.sync 	0;
	ld.shared.f32 	%f31, [_ZZ23default_function_kernelE15pad_temp_shared_$_0];
	ld.shared.f32 	%f32, [_ZZ23default_function_kernelE8W_shared_$_0];
	fma.rn.f32 	%f33, %f31, %f32, %f28;
	bar.sync 	0;
	ld.global.nc.f32 	%f34, [%rd13+1020];
	st.shared.f32 	[_ZZ23default_function_kernelE15pad_temp_shared_$_0], %f34;
	ld.global.nc.f32 	%f35, [%rd17+8];
	st.shared.f32 	[_ZZ23default_function_kernelE8W_shared_$_0], %f35;
	bar.sync 	0;
	ld.shared.f32 	%f36, [_ZZ23default_function_kernelE15pad_temp_shared_$_0];
	ld.shared.f32 	%f37, [_ZZ23default_function_kernelE8W_shared_$_0];
	fma.rn.f32 	%f38, %f36, %f37, %f33;
	bar.sync 	0;
	ld.global.nc.f32 	%f39, [%rd13+1024];
	st.shared.f32 	[_ZZ23default_function_kernelE15pad_temp_shared_$_0], %f39;
	ld.global.nc.f32 	%f40, [%rd17+12];
	st.shared.f32 	[_ZZ23default_function_kernelE8W_shared_$_0], %f40;
	bar.sync 	0;
	ld.shared.f32 	%f41, [_ZZ23default_function_kernelE15pad_temp_shared_$_0];
	ld.shared.f32 	%f42, [_ZZ23default_function_kernelE8W_shared_$_0];
	fma.rn.f32 	%f43, %f41, %f42, %f38;
	bar.sync 	0;
	ld.global.nc.f32 	%f44, [%rd13+1028];
	st.shared.f32 	[_ZZ23default_function_kernelE15pad_temp_shared_$_0], %f44;
	ld.global.nc.f32 	%f45, [%rd17+16];
	st.shared.f32 	[_ZZ23default_function_kernelE8W_shared_$_0], %f45;
	bar.sync 	0;
	ld.shared.f32 	%f46, [_ZZ23default_function_kernelE15pad_temp_shared_$_0];
	ld.shared.f32 	%f47, [_ZZ23default_function_kernelE8W_shared_$_0];
	fma.rn.f32 	%f48, %f46, %f47, %f43;
	add.s32 	%r21, %r21, 1;
	add.s32 	%r20, %r20, 65536;
	add.s64 	%rd17, %rd17, 36;
	setp.ne.s32 	%p1, %r21, 8;
	@%p1 bra 	$L__BB0_1;
	cvta.to.global.u64 	%rd14, %rd5;
	mad.lo.s32 	%r18, %r2, 64516, %r3;
	mad.lo.s32 	%r19, %r1, 4129024, %r18;
	mul.wide.u32 	%rd15, %r19, 4;
	add.s64 	%rd16, %rd14, %rd15;
	st.global.f32 	[%rd16], %f48;
	ret;

}


// ===== COMPILED SASS (sm_100) =====

	.target	sm_100

	.elftype	@"ET_EXEC"


//--------------------- .note.nv.tkinfo           --------------------------
	.section	.note.nv.tkinfo,"",@"SHT_NOTE"
	.sectionflags	@"SHF_NOTE_NV_TKINFO"
	.tkinfo
        /*0018*/ 	.word	0x00000002
        /*0030*/ 	.string	""
        /*0030*/ 	.string	"ptxas"
        /*0030*/ 	.string	"Cuda compilation tools, release 13.0, V13.0.88"
        /*0030*/ 	.string	"Build cuda_13.0.r13.0/compiler.36424714_0"
        /*0030*/ 	.string	"-arch sm_100 -m 64 "



//--------------------- .note.nv.cuinfo           --------------------------
	.section	.note.nv.cuinfo,"",@"SHT_NOTE"
	.sectionflags	@"SHF_NOTE_NV_CUINFO"
        /*0018*/ 	.short	0x0002
        /*001a*/ 	.short	0x0064
        /*001c*/ 	.short	0x0082
	.zero		2


//--------------------- .nv.info                  --------------------------
	.section	.nv.info,"",@"SHT_CUDA_INFO"
	.align	4


	//----- nvinfo : EIATTR_REGCOUNT
	.align		4
        /*0000*/ 	.byte	0x04, 0x2f
        /*0002*/ 	.short	(.L_1 - .L_0)
	.align		4
.L_0:
        /*0004*/ 	.word	index@(default_function_kernel)
        /*0008*/ 	.word	0x0000001e


	//----- nvinfo : EIATTR_FRAME_SIZE
	.align		4
.L_1:
        /*000c*/ 	.byte	0x04, 0x11
        /*000e*/ 	.short	(.L_3 - .L_2)
	.align		4
.L_2:
        /*0010*/ 	.word	index@(default_function_kernel)
        /*0014*/ 	.word	0x00000000


	//----- nvinfo : EIATTR_MIN_STACK_SIZE
	.align		4
.L_3:
        /*0018*/ 	.byte	0x04, 0x12
        /*001a*/ 	.short	(.L_5 - .L_4)
	.align		4
.L_4:
        /*001c*/ 	.word	index@(default_function_kernel)
        /*0020*/ 	.word	0x00000000
.L_5:


//--------------------- .nv.compat                --------------------------
	.section	.nv.compat,"",@"SHT_CUDA_COMPAT_INFO"
	.align	4
        /*0000*/ 	.byte	0x02, 0x09, 0x00, 0x00, 0x02, 0x02, 0x01, 0x00, 0x02, 0x05, 0x05, 0x00, 0x03, 0x07, 0x01, 0x01
        /*0010*/ 	.byte	0x02, 0x03, 0x00, 0x00, 0x02, 0x06, 0x01, 0x00, 0x04, 0x0b, 0x08, 0x00, 0x09, 0x00, 0x00, 0x00
        /*0020*/ 	.byte	0x00, 0x00, 0x00, 0x00


//--------------------- .nv.info.default_function_kernel --------------------------
	.section	.nv.info.default_function_kernel,"",@"SHT_CUDA_INFO"
	.sectionflags	@""
	.align	4


	//----- nvinfo : EIATTR_CUDA_API_VERSION
	.align		4
        /*0000*/ 	.byte	0x04, 0x37
        /*0002*/ 	.short	(.L_7 - .L_6)
.L_6:
        /*0004*/ 	.word	0x00000082


	//----- nvinfo : EIATTR_KPARAM_INFO
	.align		4
.L_7:
        /*0008*/ 	.byte	0x04, 0x17
        /*000a*/ 	.short	(.L_9 - .L_8)
.L_8:
        /*000c*/ 	.word	0x00000000
        /*0010*/ 	.short	0x0002
        /*0012*/ 	.short	0x0010
        /*0014*/ 	.byte	0x00, 0xf5, 0x21, 0x00


	//----- nvinfo : EIATTR_KPARAM_INFO
	.align		4
.L_9:
        /*0018*/ 	.byte	0x04, 0x17
        /*001a*/ 	.short	(.L_11 - .L_10)
.L_10:
        /*001c*/ 	.word	0x00000000
        /*0020*/ 	.short	0x0001
        /*0022*/ 	.short	0x0008
        /*0024*/ 	.byte	0x00, 0xf5, 0x21, 0x00


	//----- nvinfo : EIATTR_KPARAM_INFO
	.align		4
.L_11:
        /*0028*/ 	.byte	0x04, 0x17
        /*002a*/ 	.short	(.L_13 - .L_12)
.L_12:
        /*002c*/ 	.word	0x00000000
        /*0030*/ 	.short	0x0000
        /*0032*/ 	.short	0x0000
        /*0034*/ 	.byte	0x00, 0xf5, 0x21, 0x00


	//----- nvinfo : EIATTR_SPARSE_MMA_MASK
	.align		4
.L_13:
        /*0038*/ 	.byte	0x03, 0x50
        /*003a*/ 	.short	0x0000


	//----- nvinfo : EIATTR_MAXREG_COUNT
	.align		4
        /*003c*/ 	.byte	0x03, 0x1b
        /*003e*/ 	.short	0x00ff


	//----- nvinfo : EIATTR_NUM_BARRIERS
	.align		4
        /*0040*/ 	.byte	0x02, 0x4c
        /*0042*/ 	.byte	0x01
	.zero		1


	//----- nvinfo : EIATTR_MERCURY_ISA_VERSION
	.align		4
        /*0044*/ 	.byte	0x03, 0x5f
        /*0046*/ 	.short	0x0101


	//----- nvinfo : EIATTR_VRC_CTA_INIT_COUNT
	.align		4
        /*0048*/ 	.byte	0x02, 0x4a
	.zero		1
	.zero		1


	//----- nvinfo : EIATTR_EXIT_INSTR_OFFSETS
	.align		4
        /*004c*/ 	.byte	0x04, 0x1c
        /*004e*/ 	.short	(.L_15 - .L_14)


	//   ....[0]....
.L_14:
        /*0050*/ 	.word	0x00000650


	//----- nvinfo : EIATTR_CBANK_PARAM_SIZE
	.align		4
.L_15:
        /*0054*/ 	.byte	0x03, 0x19
        /*0056*/ 	.short	0x0018


	//----- nvinfo : EIATTR_PARAM_CBANK
	.align		4
        /*0058*/ 	.byte	0x04, 0x0a
        /*005a*/ 	.short	(.L_17 - .L_16)
	.align		4
.L_16:
        /*005c*/ 	.word	index@(.nv.constant0.default_function_kernel)
        /*0060*/ 	.short	0x0380
        /*0062*/ 	.short	0x0018


	//----- nvinfo : EIATTR_SW_WAR
	.align		4
.L_17:
        /*0064*/ 	.byte	0x04, 0x36
        /*0066*/ 	.short	(.L_19 - .L_18)
.L_18:
        /*0068*/ 	.word	0x00000008
.L_19:


//--------------------- .nv.callgraph             --------------------------
	.section	.nv.callgraph,"",@"SHT_CUDA_CALLGRAPH"
	.align	4
	.sectionentsize	8
	.align		4
        /*0000*/ 	.word	0x00000000
	.align		4
        /*0004*/ 	.word	0xffffffff
	.align		4
        /*0008*/ 	.word	0x00000000
	.align		4
        /*000c*/ 	.word	0xfffffffe
	.align		4
        /*0010*/ 	.word	0x00000000
	.align		4
        /*0014*/ 	.word	0xfffffffd
	.align		4
        /*0018*/ 	.word	0x00000000
	.align		4
        /*001c*/ 	.word	0xfffffffc


//--------------------- .text.default_function_kernel --------------------------
	.section	.text.default_function_kernel,"ax",@progbits
	.align	128
        .global         default_function_kernel
        .type           default_function_kernel,@function
        .size           default_function_kernel,(.L_x_2 - default_function_kernel)
        .other          default_function_kernel,@"STO_CUDA_ENTRY STV_DEFAULT"
default_function_kernel:
.text.default_function_kernel:
[----:B------:R-:W-:Y:S01]  /*0000*/  LDC R1, c[0x0][0x37c] ;  /* 0x0000df00ff017b82 */ /* 0x000fe20000000800 */
[----:B------:R-:W0:Y:S07]  /*0010*/  S2R R0, SR_CTAID.X ;  /* 0x0000000000007919 */ /* 0x000e2e0000002500 */
[----:B------:R-:W1:Y:S01]  /*0020*/  LDC.64 R4, c[0x0][0x388] ;  /* 0x0000e200ff047b82 */ /* 0x000e620000000a00 */
[----:B------:R-:W2:Y:S01]  /*0030*/  LDCU.64 UR4, c[0x0][0x380] ;  /* 0x00007000ff0477ac */ /* 0x000ea20008000a00 */
[----:B------:R-:W1:Y:S01]  /*0040*/  S2R R2, SR_CTAID.Y ;  /* 0x0000000000027919 */ /* 0x000e620000002600 */
[----:B------:R-:W3:Y:S01]  /*0050*/  LDCU.64 UR10, c[0x0][0x358] ;  /* 0x00006b00ff0a77ac */ /* 0x000ee20008000a00 */
[----:B------:R-:W4:Y:S01]  /*0060*/  S2R R3, SR_CTAID.Z ;  /* 0x0000000000037919 */ /* 0x000f220000002700 */
[----:B--2---:R-:W-:-:S03]  /*0070*/  UIADD3 UR7, UP0, UPT, UR4, 0x404, URZ ;  /* 0x0000040404077890 */ /* 0x004fc6000ff1e0ff */
[----:B------:R-:W-:Y:S01]  /*0080*/  UMOV UR4, URZ ;  /* 0x000000ff00047c82 */ /* 0x000fe20008000000 */
[----:B------:R-:W-:Y:S01]  /*0090*/  UIADD3.X UR8, UPT, UPT, URZ, UR5, URZ, UP0, !UPT ;  /* 0x00000005ff087290 */ /* 0x000fe200087fe4ff */
[----:B0-----:R-:W-:-:S04]  /*00a0*/  IMAD.HI.U32 R7, R0, -0x7efdfbf7, RZ ;  /* 0x8102040900077827 */ /* 0x001fc800078e00ff */
[C---:B-1----:R-:W-:Y:S01]  /*00b0*/  IMAD.WIDE.U32 R4, R2.reuse, 0x120, R4 ;  /* 0x0000012002047825 */ /* 0x042fe200078e0004 */
[----:B------:R-:W-:Y:S02]  /*00c0*/  SHF.L.U32 R6, R2, 0xf, RZ ;  /* 0x0000000f02067819 */ /* 0x000fe400000006ff */
[----:B------:R-:W-:Y:S02]  /*00d0*/  SHF.R.U32.HI R8, RZ, 0x6, R7 ;  /* 0x00000006ff087819 */ /* 0x000fe40000011607 */
[----:B------:R-:W-:Y:S02]  /*00e0*/  IADD3 R24, P0, PT, R4, 0x10, RZ ;  /* 0x0000001004187810 */ /* 0x000fe40007f1e0ff */
[----:B----4-:R-:W-:Y:S02]  /*00f0*/  LEA R7, R3, R0, 0x15 ;  /* 0x0000000003077211 */ /* 0x010fe400078ea8ff */
[----:B------:R-:W-:Y:S02]  /*0100*/  LOP3.LUT R6, R6, 0x7ff80000, RZ, 0xc0, !PT ;  /* 0x7ff8000006067812 */ /* 0x000fe400078ec0ff */
[----:B------:R-:W-:-:S02]  /*0110*/  LOP3.LUT R8, R8, 0x1fffffe, RZ, 0xc0, !PT ;  /* 0x01fffffe08087812 */ /* 0x000fc400078ec0ff */
[----:B------:R-:W-:Y:S01]  /*0120*/  IADD3.X R25, PT, PT, RZ, R5, RZ, P0, !PT ;  /* 0x00000005ff197210 */ /* 0x000fe200007fe4ff */
[----:B------:R-:W-:Y:S01]  /*0130*/  HFMA2 R5, -RZ, RZ, 0, 0 ;  /* 0x00000000ff057431 */ /* 0x000fe200000001ff */
[----:B---3--:R-:W-:-:S07]  /*0140*/  IADD3 R4, PT, PT, R8, R7, R6 ;  /* 0x0000000708047210 */ /* 0x008fce0007ffe006 */
.L_x_0:
[----:B------:R-:W-:Y:S01]  /*0150*/  MOV R26, UR7 ;  /* 0x00000007001a7c02 */ /* 0x000fe20008000f00 */
[----:B------:R-:W2:Y:S01]  /*0160*/  LDG.E.CONSTANT R19, desc[UR10][R24.64+-0x10] ;  /* 0xfffff00a18137981 */ /* 0x000ea2000c1e9900 */
[----:B------:R-:W-:-:S03]  /*0170*/  MOV R27, UR8 ;  /* 0x00000008001b7c02 */ /* 0x000fc60008000f00 */
[----:B------:R-:W3:Y:S01]  /*0180*/  LDG.E.CONSTANT R17, desc[UR10][R24.64+-0xc] ;  /* 0xfffff40a18117981 */ /* 0x000ee2000c1e9900 */
[----:B------:R-:W-:-:S03]  /*0190*/  IMAD.WIDE R26, R4, 0x4, R26 ;  /* 0x00000004041a7825 */ /* 0x000fc600078e021a */
[----:B------:R-:W4:Y:S04]  /*01a0*/  LDG.E.CONSTANT R15, desc[UR10][R24.64+-0x8] ;  /* 0xfffff80a180f7981 */ /* 0x000f28000c1e9900 */
[----:B------:R-:W2:Y:S04]  /*01b0*/  LDG.E.CONSTANT R18, desc[UR10][R26.64+-0x404] ;  /* 0xfffbfc0a1a127981 */ /* 0x000ea8000c1e9900 */
[----:B------:R-:W3:Y:S04]  /*01c0*/  LDG.E.CONSTANT R16, desc[UR10][R26.64+-0x400] ;  /* 0xfffc000a1a107981 */ /* 0x000ee8000c1e9900 */
[----:B------:R-:W4:Y:S04]  /*01d0*/  LDG.E.CONSTANT R14, desc[UR10][R26.64+-0x3fc] ;  /* 0xfffc040a1a0e7981 */ /* 0x000f28000c1e9900 */
[----:B------:R-:W5:Y:S04]  /*01e0*/  LDG.E.CONSTANT R13, desc[UR10][R24.64+-0x4] ;  /* 0xfffffc0a180d7981 */ /* 0x000f68000c1e9900 */
[----:B------:R-:W5:Y:S04]  /*01f0*/  LDG.E.CONSTANT R12, desc[UR10][R26.64+-0x4] ;  /* 0xfffffc0a1a0c7981 */ /* 0x000f68000c1e9900 */
[----:B------:R-:W5:Y:S04]  /*0200*/  LDG.E.CONSTANT R23, desc[UR10][R24.64] ;  /* 0x0000000a18177981 */ /* 0x000f68000c1e9900 */
[----:B------:R-:W5:Y:S04]  /*0210*/  LDG.E.CONSTANT R22, desc[UR10][R26.64] ;  /* 0x0000000a1a167981 */ /* 0x000f68000c1e9900 */
[----:B------:R-:W5:Y:S04]  /*0220*/  LDG.E.CONSTANT R21, desc[UR10][R24.64+0x4] ;  /* 0x0000040a18157981 */ /* 0x000f68000c1e9900 */
[----:B------:R-:W5:Y:S01]  /*0230*/  LDG.E.CONSTANT R20, desc[UR10][R26.64+0x4] ;  /* 0x0000040a1a147981 */ /* 0x000f62000c1e9900 */
[----:B------:R-:W0:Y:S01]  /*0240*/  S2UR UR6, SR_CgaCtaId ;  /* 0x00000000000679c3 */ /* 0x000e220000008800 */
[----:B------:R-:W-:-:S02]  /*0250*/  UMOV UR5, 0x400 ;  /* 0x0000040000057882 */ /* 0x000fc40000000000 */
[----:B------:R-:W5:Y:S04]  /*0260*/  LDG.E.CONSTANT R11, desc[UR10][R24.64+0x8] ;  /* 0x0000080a180b7981 */ /* 0x000f68000c1e9900 */
[----:B------:R-:W5:Y:S04]  /*0270*/  LDG.E.CONSTANT R10, desc[UR10][R26.64+0x3fc] ;  /* 0x0003fc0a1a0a7981 */ /* 0x000f68000c1e9900 */
[----:B------:R-:W5:Y:S04]  /*0280*/  LDG.E.CONSTANT R9, desc[UR10][R24.64+0xc] ;  /* 0x00000c0a18097981 */ /* 0x000f68000c1e9900 */
[----:B------:R-:W5:Y:S04]  /*0290*/  LDG.E.CONSTANT R8, desc[UR10][R26.64+0x400] ;  /* 0x0004000a1a087981 */ /* 0x000f68000c1e9900 */
[----:B------:R-:W5:Y:S04]  /*02a0*/  LDG.E.CONSTANT R6, desc[UR10][R26.64+0x404] ;  /* 0x0004040a1a067981 */ /* 0x000f68000c1e9900 */
[----:B------:R-:W5:Y:S01]  /*02b0*/  LDG.E.CONSTANT R7, desc[UR10][R24.64+0x10] ;  /* 0x0000100a18077981 */ /* 0x000f62000c1e9900 */
[----:B0-----:R-:W-:Y:S01]  /*02c0*/  ULEA UR5, UR6, UR5, 0x18 ;  /* 0x0000000506057291 */ /* 0x001fe2000f8ec0ff */
[----:B------:R-:W-:Y:S08]  /*02d0*/  BAR.SYNC.DEFER_BLOCKING 0x0 ;  /* 0x0000000000007b1d */ /* 0x000ff00000010000 */
[----:B--2---:R-:W-:Y:S01]  /*02e0*/  STS.64 [UR5], R18 ;  /* 0x00000012ff007988 */ /* 0x004fe20008000a05 */
[----:B------:R-:W-:Y:S06]  /*02f0*/  BAR.SYNC.DEFER_BLOCKING 0x0 ;  /* 0x0000000000007b1d */ /* 0x000fec0000010000 */
[----:B------:R-:W0:Y:S02]  /*0300*/  LDS.64 R18, [UR5] ;  /* 0x00000005ff127984 */ /* 0x000e240008000a00 */
[----:B------:R-:W-:Y:S06]  /*0310*/  BAR.SYNC.DEFER_BLOCKING 0x0 ;  /* 0x0000000000007b1d */ /* 0x000fec0000010000 */
[----:B---3--:R-:W-:Y:S02]  /*0320*/  STS.64 [UR5], R16 ;  /* 0x00000010ff007988 */ /* 0x008fe40008000a05 */
[----:B------:R-:W-:Y:S06]  /*0330*/  BAR.SYNC.DEFER_BLOCKING 0x0 ;  /* 0x0000000000007b1d */ /* 0x000fec0000010000 */
[----:B------:R-:W1:Y:S02]  /*0340*/  LDS.64 R16, [UR5] ;  /* 0x00000005ff107984 */ /* 0x000e640008000a00 */
[----:B------:R-:W-:Y:S06]  /*0350*/  BAR.SYNC.DEFER_BLOCKING 0x0 ;  /* 0x0000000000007b1d */ /* 0x000fec0000010000 */
[----:B----4-:R-:W-:Y:S02]  /*0360*/  STS.64 [UR5], R14 ;  /* 0x0000000eff007988 */ /* 0x010fe40008000a05 */
[----:B------:R-:W-:Y:S06]  /*0370*/  BAR.SYNC.DEFER_BLOCKING 0x0 ;  /* 0x0000000000007b1d */ /* 0x000fec0000010000 */
[----:B------:R-:W2:Y:S02]  /*0380*/  LDS.64 R14, [UR5] ;  /* 0x00000005ff0e7984 */ /* 0x000ea40008000a00 */
[----:B------:R-:W-:Y:S06]  /*0390*/  BAR.SYNC.DEFER_BLOCKING 0x0 ;  /* 0x0000000000007b1d */ /* 0x000fec0000010000 */
[----:B-----5:R-:W-:Y:S02]  /*03a0*/  STS.64 [UR5], R12 ;  /* 0x0000000cff007988 */ /* 0x020fe40008000a05 */
[----:B------:R-:W-:Y:S06]  /*03b0*/  BAR.SYNC.DEFER_BLOCKING 0x0 ;  /* 0x0000000000007b1d */ /* 0x000fec0000010000 */
[----:B------:R-:W3:Y:S02]  /*03c0*/  LDS.64 R12, [UR5] ;  /* 0x00000005ff0c7984 */ /* 0x000ee40008000a00 */
[----:B------:R-:W-:Y:S06]  /*03d0*/  BAR.SYNC.DEFER_BLOCKING 0x0 ;  /* 0x0000000000007b1d */ /* 0x000fec0000010000 */
[----:B------:R-:W-:Y:S02]  /*03e0*/  STS.64 [UR5], R22 ;  /* 0x00000016ff007988 */ /* 0x000fe40008000a05 */
[----:B------:R-:W-:Y:S06]  /*03f0*/  BAR.SYNC.DEFER_BLOCKING 0x0 ;  /* 0x0000000000007b1d */ /* 0x000fec0000010000 */
[----:B------:R-:W4:Y:S02]  /*0400*/  LDS.64 R22, [UR5] ;  /* 0x00000005ff167984 */ /* 0x000f240008000a00 */
[----:B------:R-:W-:Y:S06]  /*0410*/  BAR.SYNC.DEFER_BLOCKING 0x0 ;  /* 0x0000000000007b1d */ /* 0x000fec0000010000 */
[----:B------:R-:W-:Y:S02]  /*0420*/  STS.64 [UR5], R20 ;  /* 0x00000014ff007988 */ /* 0x000fe40008000a05 */
[----:B------:R-:W-:Y:S06]  /*0430*/  BAR.SYNC.DEFER_BLOCKING 0x0 ;  /* 0x0000000000007b1d */ /* 0x000fec0000010000 */
[----:B------:R-:W5:Y:S02]  /*0440*/  LDS.64 R20, [UR5] ;  /* 0x00000005ff147984 */ /* 0x000f640008000a00 */
        /* <DEDUP_REMOVED lines=10> */
[----:B------:R-:W-:Y:S01]  /*04f0*/  BAR.SYNC.DEFER_BLOCKING 0x0 ;  /* 0x0000000000007b1d */ /* 0x000fe20000010000 */
[----:B0-----:R-:W-:-:S04]  /*0500*/  FFMA R19, R18, R19, R5 ;  /* 0x0000001312137223 */ /* 0x001fc80000000005 */
[----:B-1----:R-:W-:Y:S01]  /*0510*/  FFMA R17, R16, R17, R19 ;  /* 0x0000001110117223 */ /* 0x002fe20000000013 */
[----:B------:R-:W0:Y:S03]  /*0520*/  LDS.64 R6, [UR5] ;  /* 0x00000005ff067984 */ /* 0x000e260008000a00 */
[----:B--2---:R-:W-:-:S04]  /*0530*/  FFMA R15, R14, R15, R17 ;  /* 0x0000000f0e0f7223 */ /* 0x004fc80000000011 */
[----:B---3--:R-:W-:Y:S01]  /*0540*/  FFMA R13, R12, R13, R15 ;  /* 0x0000000d0c0d7223 */ /* 0x008fe2000000000f */
[----:B------:R-:W-:-:S03]  /*0550*/  UIADD3 UR4, UPT, UPT, UR4, 0x1, URZ ;  /* 0x0000000104047890 */ /* 0x000fc6000fffe0ff */
[----:B----4-:R-:W-:Y:S01]  /*0560*/  FFMA R13, R22, R23, R13 ;  /* 0x00000017160d7223 */ /* 0x010fe2000000000d */
[----:B------:R-:W-:-:S03]  /*0570*/  UISETP.NE.AND UP0, UPT, UR4, 0x8, UPT ;  /* 0x000000080400788c */ /* 0x000fc6000bf05270 */
[----:B-----5:R-:W-:-:S04]  /*0580*/  FFMA R13, R20, R21, R13 ;  /* 0x00000015140d7223 */ /* 0x020fc8000000000d */
[----:B------:R-:W-:Y:S01]  /*0590*/  FFMA R11, R10, R11, R13 ;  /* 0x0000000b0a0b7223 */ /* 0x000fe2000000000d */
[----:B------:R-:W-:-:S03]  /*05a0*/  IADD3 R24, P0, PT, R24, 0x24, RZ ;  /* 0x0000002418187810 */ /* 0x000fc60007f1e0ff */
[----:B------:R-:W-:Y:S01]  /*05b0*/  FFMA R9, R8, R9, R11 ;  /* 0x0000000908097223 */ /* 0x000fe2000000000b */
[----:B------:R-:W-:Y:S02]  /*05c0*/  IADD3.X R25, PT, PT, RZ, R25, RZ, P0, !PT ;  /* 0x00000019ff197210 */ /* 0x000fe400007fe4ff */
[----:B------:R-:W-:Y:S01]  /*05d0*/  IADD3 R4, PT, PT, R4, 0x10000, RZ ;  /* 0x0001000004047810 */ /* 0x000fe20007ffe0ff */
[----:B0-----:R-:W-:Y:S01]  /*05e0*/  FFMA R5, R6, R7, R9 ;  /* 0x0000000706057223 */ /* 0x001fe20000000009 */
[----:B------:R-:W-:Y:S06]  /*05f0*/  BRA.U UP0, `(.L_x_0) ;  /* 0xfffffff900d47547 */ /* 0x000fec000b83ffff */
[----:B------:R-:W0:Y:S01]  /*0600*/  LDC.64 R6, c[0x0][0x390] ;  /* 0x0000e400ff067b82 */ /* 0x000e220000000a00 */
[----:B------:R-:W-:-:S04]  /*0610*/  IMAD R0, R2, 0xfc04, R0 ;  /* 0x0000fc0402007824 */ /* 0x000fc800078e0200 */
[----:B------:R-:W-:-:S04]  /*0620*/  IMAD R3, R3, 0x3f0100, R0 ;  /* 0x003f010003037824 */ /* 0x000fc800078e0200 */
[----:B0-----:R-:W-:-:S05]  /*0630*/  IMAD.WIDE.U32 R2, R3, 0x4, R6 ;  /* 0x0000000403027825 */ /* 0x001fca00078e0006 */
[----:B------:R-:W-:Y:S01]  /*0640*/  STG.E desc[UR10][R2.64], R5 ;  /* 0x0000000502007986 */ /* 0x000fe2000c10190a */
[----:B------:R-:W-:Y:S05]  /*0650*/  EXIT ;  /* 0x000000000000794d */ /* 0x000fea0003800000 */
.L_x_1:
[----:B------:R-:W-:-:S00]  /*0660*/  BRA `(.L_x_1) ;  /* 0xfffffffc00fc7947 */ /* 0x000fc0000383ffff */
[----:B------:R-:W-:-:S00]  /*0670*/  NOP ;  /* 0x0000000000007918 */ /* 0x000fc00000000000 */
        /* <DEDUP_REMOVED lines=8> */
.L_x_2:


//--------------------- .nv.shared.default_function_kernel --------------------------
	.section	.nv.shared.default_function_kernel,"aw",@nobits
	.sectionflags	@""
	.align	4
.nv.shared.default_function_kernel:
	.zero		1032


//--------------------- .nv.shared.reserved.0     --------------------------
	.section	.nv.shared.reserved.0,"aw",@nobits
	.weak		__nv_reservedSMEM_offset_0_alias
	.size		__nv_reservedSMEM_offset_0_alias, 0, 64
	.other		__nv_reservedSMEM_offset_0_alias,@"STO_CUDA_RESERVED_SHARED STV_DEFAULT"
__nv_reservedSMEM_offset_0_alias:
	.zero		0
	.zero		64


//--------------------- .nv.constant0.default_function_kernel --------------------------
	.section	.nv.constant0.default_function_kernel,"a",@progbits
	.sectionflags	@""
	.align	4
.nv.constant0.default_function_kernel:
	.zero		920


//--------------------- SYMBOLS --------------------------

	.type		.nv.reservedSmem.offset0,@object
	.size		.nv.reservedSmem.offset0,0x4
	.type		.nv.reservedSmem.cap,@object
	.size		.nv.reservedSmem.cap,0x4
